//
// Generated by NVIDIA NVVM Compiler
//
// Compiler Build ID: CL-36424714
// Cuda compilation tools, release 13.0, V13.0.88
// Based on NVVM 20.0.0
//

.version 9.0
.target sm_100
.address_size 64

	// .globl	_Z12parallel_fncPfii
.global .align 4 .b8 __cudart_i2opi_f[24] = {65, 144, 67, 60, 153, 149, 98, 219, 192, 221, 52, 245, 209, 87, 39, 252, 41, 21, 68, 78, 110, 131, 249, 162};

.visible .entry _Z12parallel_fncPfii(
	.param .u64 .ptr .align 1 _Z12parallel_fncPfii_param_0,
	.param .u32 _Z12parallel_fncPfii_param_1,
	.param .u32 _Z12parallel_fncPfii_param_2
)
{
	.local .align 4 .b8 	__local_depot0[28];
	.reg .b64 	%SP;
	.reg .b64 	%SPL;
	.reg .pred 	%p<18>;
	.reg .b32 	%r<58>;
	.reg .b32 	%f<62>;
	.reg .b64 	%rd<25>;
	.reg .b64 	%fd<32>;

	mov.u64 	%SPL, __local_depot0;
	ld.param.u64 	%rd9, [_Z12parallel_fncPfii_param_0];
	ld.param.u32 	%r24, [_Z12parallel_fncPfii_param_1];
	ld.param.u32 	%r25, [_Z12parallel_fncPfii_param_2];
	add.u64 	%rd1, %SPL, 0;
	mov.u32 	%r26, %ctaid.x;
	shl.b32 	%r27, %r26, 5;
	mov.u32 	%r28, %tid.x;
	add.s32 	%r1, %r27, %r28;
	add.s32 	%r2, %r1, 1;
	add.s32 	%r29, %r24, -1;
	cvt.rn.f32.s32 	%f22, %r29;
	cvt.rn.f32.s32 	%f23, %r1;
	div.rn.f32 	%f24, %f23, %f22;
	mul.f32 	%f1, %f24, 0f40C90FDB;
	mul.f32 	%f25, %f1, 0f3F22F983;
	cvt.rni.s32.f32 	%r55, %f25;
	cvt.rn.f32.s32 	%f26, %r55;
	fma.rn.f32 	%f27, %f26, 0fBFC90FDA, %f1;
	fma.rn.f32 	%f28, %f26, 0fB3A22168, %f27;
	fma.rn.f32 	%f50, %f26, 0fA7C234C5, %f28;
	abs.f32 	%f3, %f1;
	setp.ltu.f32 	%p2, %f3, 0f47CE4780;
	@%p2 bra 	$L__BB0_8;
	setp.neu.f32 	%p3, %f3, 0f7F800000;
	@%p3 bra 	$L__BB0_3;
	mov.f32 	%f31, 0f00000000;
	mul.rn.f32 	%f50, %f1, %f31;
	mov.b32 	%r55, 0;
	bra.uni 	$L__BB0_8;
$L__BB0_3:
	mov.b32 	%r4, %f1;
	shl.b32 	%r31, %r4, 8;
	or.b32  	%r5, %r31, -2147483648;
	mov.b64 	%rd24, 0;
	mov.b32 	%r52, 0;
	mov.u64 	%rd22, __cudart_i2opi_f;
	mov.u64 	%rd23, %rd1;
$L__BB0_4:
	.pragma "nounroll";
	ld.global.nc.u32 	%r32, [%rd22];
	mad.wide.u32 	%rd13, %r32, %r5, %rd24;
	shr.u64 	%rd24, %rd13, 32;
	st.local.u32 	[%rd23], %rd13;
	add.s32 	%r52, %r52, 1;
	add.s64 	%rd23, %rd23, 4;
	add.s64 	%rd22, %rd22, 4;
	setp.ne.s32 	%p4, %r52, 6;
	@%p4 bra 	$L__BB0_4;
	shr.u32 	%r33, %r4, 23;
	st.local.u32 	[%rd1+24], %rd24;
	and.b32  	%r8, %r33, 31;
	and.b32  	%r34, %r33, 224;
	add.s32 	%r35, %r34, -128;
	shr.u32 	%r36, %r35, 5;
	mul.wide.u32 	%rd14, %r36, 4;
	sub.s64 	%rd8, %rd1, %rd14;
	ld.local.u32 	%r53, [%rd8+24];
	ld.local.u32 	%r54, [%rd8+20];
	setp.eq.s32 	%p5, %r8, 0;
	@%p5 bra 	$L__BB0_7;
	shf.l.wrap.b32 	%r53, %r54, %r53, %r8;
	ld.local.u32 	%r37, [%rd8+16];
	shf.l.wrap.b32 	%r54, %r37, %r54, %r8;
$L__BB0_7:
	shr.u32 	%r38, %r53, 30;
	shf.l.wrap.b32 	%r39, %r54, %r53, 2;
	shl.b32 	%r40, %r54, 2;
	shr.u32 	%r41, %r39, 31;
	add.s32 	%r42, %r41, %r38;
	neg.s32 	%r43, %r42;
	setp.lt.s32 	%p6, %r4, 0;
	selp.b32 	%r55, %r43, %r42, %p6;
	xor.b32  	%r44, %r39, %r4;
	shr.s32 	%r45, %r39, 31;
	xor.b32  	%r46, %r45, %r39;
	xor.b32  	%r47, %r45, %r40;
	cvt.u64.u32 	%rd15, %r46;
	shl.b64 	%rd16, %rd15, 32;
	cvt.u64.u32 	%rd17, %r47;
	or.b64  	%rd18, %rd16, %rd17;
	cvt.rn.f64.s64 	%fd5, %rd18;
	mul.f64 	%fd6, %fd5, 0d3BF921FB54442D19;
	cvt.rn.f32.f64 	%f29, %fd6;
	neg.f32 	%f30, %f29;
	setp.lt.s32 	%p7, %r44, 0;
	selp.f32 	%f50, %f30, %f29, %p7;
$L__BB0_8:
	mul.rn.f32 	%f32, %f50, %f50;
	and.b32  	%r49, %r55, 1;
	setp.eq.b32 	%p8, %r49, 1;
	selp.f32 	%f33, 0f3F800000, %f50, %p8;
	fma.rn.f32 	%f34, %f32, %f33, 0f00000000;
	fma.rn.f32 	%f35, %f32, 0f37CBAC00, 0fBAB607ED;
	selp.f32 	%f36, %f35, 0fB94D4153, %p8;
	selp.f32 	%f37, 0f3D2AAABB, 0f3C0885E4, %p8;
	fma.rn.f32 	%f38, %f36, %f32, %f37;
	selp.f32 	%f39, 0fBEFFFFFF, 0fBE2AAAA8, %p8;
	fma.rn.f32 	%f40, %f38, %f32, %f39;
	fma.rn.f32 	%f41, %f40, %f34, %f33;
	and.b32  	%r50, %r55, 2;
	setp.eq.s32 	%p9, %r50, 0;
	mov.f32 	%f42, 0f00000000;
	sub.f32 	%f43, %f42, %f41;
	selp.f32 	%f58, %f41, %f43, %p9;
	setp.gt.s32 	%p10, %r2, %r24;
	@%p10 bra 	$L__BB0_27;
	setp.lt.s32 	%p11, %r25, 1;
	@%p11 bra 	$L__BB0_26;
	setp.eq.s32 	%p12, %r1, 0;
	setp.eq.s32 	%p13, %r2, %r24;
	or.pred  	%p1, %p12, %p13;
	and.b32  	%r17, %r25, 3;
	setp.lt.u32 	%p14, %r25, 4;
	mov.f32 	%f51, %f58;
	@%p14 bra 	$L__BB0_21;
	and.b32  	%r51, %r25, 2147483644;
	neg.s32 	%r56, %r51;
	mov.f32 	%f51, %f58;
$L__BB0_12:
	mov.f64 	%fd30, 0d0000000000000000;
	@%p1 bra 	$L__BB0_14;
	cvt.f64.f32 	%fd8, %f58;
	add.f64 	%fd9, %fd8, %fd8;
	cvt.f64.f32 	%fd10, %f51;
	sub.f64 	%fd11, %fd9, %fd10;
	fma.rn.f64 	%fd12, %fd8, 0dBFC70A3D70A3D70A, %fd11;
	cvt.rn.f32.f64 	%f45, %fd12;
	cvt.f64.f32 	%fd30, %f45;
$L__BB0_14:
	mov.f64 	%fd31, 0d0000000000000000;
	@%p1 bra 	$L__BB0_16;
	add.f64 	%fd14, %fd30, %fd30;
	cvt.f64.f32 	%fd15, %f58;
	sub.f64 	%fd16, %fd14, %fd15;
	fma.rn.f64 	%fd17, %fd30, 0dBFC70A3D70A3D70A, %fd16;
	cvt.rn.f32.f64 	%f46, %fd17;
	cvt.f64.f32 	%fd31, %f46;
$L__BB0_16:
	mov.f32 	%f51, 0f00000000;
	@%p1 bra 	$L__BB0_18;
	add.f64 	%fd18, %fd31, %fd31;
	sub.f64 	%fd19, %fd18, %fd30;
	fma.rn.f64 	%fd20, %fd31, 0dBFC70A3D70A3D70A, %fd19;
	cvt.rn.f32.f64 	%f51, %fd20;
$L__BB0_18:
	mov.f32 	%f58, 0f00000000;
	@%p1 bra 	$L__BB0_20;
	cvt.f64.f32 	%fd21, %f51;
	add.f64 	%fd22, %fd21, %fd21;
	sub.f64 	%fd23, %fd22, %fd31;
	fma.rn.f64 	%fd24, %fd21, 0dBFC70A3D70A3D70A, %fd23;
	cvt.rn.f32.f64 	%f58, %fd24;
$L__BB0_20:
	add.s32 	%r56, %r56, 4;
	setp.ne.s32 	%p15, %r56, 0;
	@%p15 bra 	$L__BB0_12;
$L__BB0_21:
	setp.eq.s32 	%p16, %r17, 0;
	@%p16 bra 	$L__BB0_26;
	neg.s32 	%r57, %r17;
$L__BB0_23:
	.pragma "nounroll";
	mov.f32 	%f18, %f58;
	mov.f32 	%f58, 0f00000000;
	@%p1 bra 	$L__BB0_25;
	cvt.f64.f32 	%fd25, %f18;
	add.f64 	%fd26, %fd25, %fd25;
	cvt.f64.f32 	%fd27, %f51;
	sub.f64 	%fd28, %fd26, %fd27;
	fma.rn.f64 	%fd29, %fd25, 0dBFC70A3D70A3D70A, %fd28;
	cvt.rn.f32.f64 	%f58, %fd29;
$L__BB0_25:
	add.s32 	%r57, %r57, 1;
	setp.ne.s32 	%p17, %r57, 0;
	mov.f32 	%f51, %f18;
	@%p17 bra 	$L__BB0_23;
$L__BB0_26:
	cvta.to.global.u64 	%rd19, %rd9;
	mul.wide.s32 	%rd20, %r1, 4;
	add.s64 	%rd21, %rd19, %rd20;
	st.global.f32 	[%rd21+4], %f58;
$L__BB0_27:
	ret;

}


// ===== COMPILED SASS (sm_100) =====

	.target	sm_100

	.elftype	@"ET_EXEC"


//--------------------- .note.nv.tkinfo           --------------------------
	.section	.note.nv.tkinfo,"",@"SHT_NOTE"
	.sectionflags	@"SHF_NOTE_NV_TKINFO"
	.tkinfo
        /*0018*/ 	.word	0x00000002
        /*0030*/ 	.string	""
        /*0030*/ 	.string	"ptxas"
        /*0030*/ 	.string	"Cuda compilation tools, release 13.0, V13.0.88"
        /*0030*/ 	.string	"Build cuda_13.0.r13.0/compiler.36424714_0"
        /*0030*/ 	.string	"-arch sm_100 -m 64 "



//--------------------- .note.nv.cuinfo           --------------------------
	.section	.note.nv.cuinfo,"",@"SHT_NOTE"
	.sectionflags	@"SHF_NOTE_NV_CUINFO"
        /*0018*/ 	.short	0x0002
        /*001a*/ 	.short	0x0064
        /*001c*/ 	.short	0x0082
	.zero		2


//--------------------- .nv.info                  --------------------------
	.section	.nv.info,"",@"SHT_CUDA_INFO"
	.align	4


	//----- nvinfo : EIATTR_REGCOUNT
	.align		4
        /*0000*/ 	.byte	0x04, 0x2f
        /*0002*/ 	.short	(.L_2 - .L_1)
	.align		4
.L_1:
        /*0004*/ 	.word	index@(_Z12parallel_fncPfii)
        /*0008*/ 	.word	0x00000012


	//----- nvinfo : EIATTR_FRAME_SIZE
	.align		4
.L_2:
        /*000c*/ 	.byte	0x04, 0x11
        /*000e*/ 	.short	(.L_4 - .L_3)
	.align		4
.L_3:
        /*0010*/ 	.word	index@($__internal_0_$__cuda_sm3x_div_rn_noftz_f32_slowpath)
        /*0014*/ 	.word	0x00000020


	//----- nvinfo : EIATTR_FRAME_SIZE
	.align		4
.L_4:
        /*0018*/ 	.byte	0x04, 0x11
        /*001a*/ 	.short	(.L_6 - .L_5)
	.align		4
.L_5:
        /*001c*/ 	.word	index@(_Z12parallel_fncPfii)
        /*0020*/ 	.word	0x00000020


	//----- nvinfo : EIATTR_MIN_STACK_SIZE
	.align		4
.L_6:
        /*0024*/ 	.byte	0x04, 0x12
        /*0026*/ 	.short	(.L_8 - .L_7)
	.align		4
.L_7:
        /*0028*/ 	.word	index@(_Z12parallel_fncPfii)
        /*002c*/ 	.word	0x00000020
.L_8:


//--------------------- .nv.compat                --------------------------
	.section	.nv.compat,"",@"SHT_CUDA_COMPAT_INFO"
	.align	4
        /*0000*/ 	.byte	0x02, 0x09, 0x00, 0x00, 0x02, 0x02, 0x01, 0x00, 0x02, 0x05, 0x05, 0x00, 0x03, 0x07, 0x01, 0x01
        /*0010*/ 	.byte	0x02, 0x03, 0x00, 0x00, 0x02, 0x06, 0x01, 0x00, 0x04, 0x0b, 0x08, 0x00, 0x01, 0x00, 0x00, 0x00
        /*0020*/ 	.byte	0x00, 0x00, 0x00, 0x00


//--------------------- .nv.info._Z12parallel_fncPfii --------------------------
	.section	.nv.info._Z12parallel_fncPfii,"",@"SHT_CUDA_INFO"
	.sectionflags	@""
	.align	4


	//----- nvinfo : EIATTR_CUDA_API_VERSION
	.align		4
        /*0000*/ 	.byte	0x04, 0x37
        /*0002*/ 	.short	(.L_10 - .L_9)
.L_9:
        /*0004*/ 	.word	0x00000082


	//----- nvinfo : EIATTR_KPARAM_INFO
	.align		4
.L_10:
        /*0008*/ 	.byte	0x04, 0x17
        /*000a*/ 	.short	(.L_12 - .L_11)
.L_11:
        /*000c*/ 	.word	0x00000000
        /*0010*/ 	.short	0x0002
        /*0012*/ 	.short	0x000c
        /*0014*/ 	.byte	0x00, 0xf0, 0x11, 0x00


	//----- nvinfo : EIATTR_KPARAM_INFO
	.align		4
.L_12:
        /*0018*/ 	.byte	0x04, 0x17
        /*001a*/ 	.short	(.L_14 - .L_13)
.L_13:
        /*001c*/ 	.word	0x00000000
        /*0020*/ 	.short	0x0001
        /*0022*/ 	.short	0x0008
        /*0024*/ 	.byte	0x00, 0xf0, 0x11, 0x00


	//----- nvinfo : EIATTR_KPARAM_INFO
	.align		4
.L_14:
        /*0028*/ 	.byte	0x04, 0x17
        /*002a*/ 	.short	(.L_16 - .L_15)
.L_15:
        /*002c*/ 	.word	0x00000000
        /*0030*/ 	.short	0x0000
        /*0032*/ 	.short	0x0000
        /*0034*/ 	.byte	0x00, 0xf5, 0x21, 0x00


	//----- nvinfo : EIATTR_SPARSE_MMA_MASK
	.align		4
.L_16:
        /*0038*/ 	.byte	0x03, 0x50
        /*003a*/ 	.short	0x0000


	//----- nvinfo : EIATTR_MAXREG_COUNT
	.align		4
        /*003c*/ 	.byte	0x03, 0x1b
        /*003e*/ 	.short	0x00ff


	//----- nvinfo : EIATTR_MERCURY_ISA_VERSION
	.align		4
        /*0040*/ 	.byte	0x03, 0x5f
        /*0042*/ 	.short	0x0101


	//----- nvinfo : EIATTR_VRC_CTA_INIT_COUNT
	.align		4
        /*0044*/ 	.byte	0x02, 0x4a
	.zero		1
	.zero		1


	//----- nvinfo : EIATTR_EXIT_INSTR_OFFSETS
	.align		4
        /*0048*/ 	.byte	0x04, 0x1c
        /*004a*/ 	.short	(.L_18 - .L_17)


	//   ....[0]....
.L_17:
        /*004c*/ 	.word	0x00000650


	//   ....[1]....
        /*0050*/ 	.word	0x00000b30


	//----- nvinfo : EIATTR_CRS_STACK_SIZE
	.align		4
.L_18:
        /*0054*/ 	.byte	0x04, 0x1e
        /*0056*/ 	.short	(.L_20 - .L_19)
.L_19:
        /*0058*/ 	.word	0x00000000


	//----- nvinfo : EIATTR_CBANK_PARAM_SIZE
	.align		4
.L_20:
        /*005c*/ 	.byte	0x03, 0x19
        /*005e*/ 	.short	0x0010


	//----- nvinfo : EIATTR_PARAM_CBANK
	.align		4
        /*0060*/ 	.byte	0x04, 0x0a
        /*0062*/ 	.short	(.L_22 - .L_21)
	.align		4
.L_21:
        /*0064*/ 	.word	index@(.nv.constant0._Z12parallel_fncPfii)
        /*0068*/ 	.short	0x0380
        /*006a*/ 	.short	0x0010


	//----- nvinfo : EIATTR_SW_WAR
	.align		4
.L_22:
        /*006c*/ 	.byte	0x04, 0x36
        /*006e*/ 	.short	(.L_24 - .L_23)
.L_23:
        /*0070*/ 	.word	0x00000008
.L_24:


//--------------------- .nv.callgraph             --------------------------
	.section	.nv.callgraph,"",@"SHT_CUDA_CALLGRAPH"
	.align	4
	.sectionentsize	8
	.align		4
        /*0000*/ 	.word	0x00000000
	.align		4
        /*0004*/ 	.word	0xffffffff
	.align		4
        /*0008*/ 	.word	0x00000000
	.align		4
        /*000c*/ 	.word	0xfffffffe
	.align		4
        /*0010*/ 	.word	0x00000000
	.align		4
        /*0014*/ 	.word	0xfffffffd
	.align		4
        /*0018*/ 	.word	0x00000000
	.align		4
        /*001c*/ 	.word	0xfffffffc


//--------------------- .nv.constant4             --------------------------
	.section	.nv.constant4,"a",@progbits
	.align	8
	.align		8
.nv.constant4:
        /*0000*/ 	.dword	__cudart_i2opi_f


//--------------------- .text._Z12parallel_fncPfii --------------------------
	.section	.text._Z12parallel_fncPfii,"ax",@progbits
	.align	128
        .global         _Z12parallel_fncPfii
        .type           _Z12parallel_fncPfii,@function
        .size           _Z12parallel_fncPfii,(.L_x_21 - _Z12parallel_fncPfii)
        .other          _Z12parallel_fncPfii,@"STO_CUDA_ENTRY STV_DEFAULT"
_Z12parallel_fncPfii:
.text._Z12parallel_fncPfii:
[----:B------:R-:W0:Y:S01]  /*0000*/  LDC R1, c[0x0][0x37c] ;  /* 0x0000df00ff017b82 */ /* 0x000e220000000800 */
[----:B------:R-:W1:Y:S01]  /*0010*/  LDCU UR4, c[0x0][0x388] ;  /* 0x00007100ff0477ac */ /* 0x000e620008000800 */
[----:B------:R-:W2:Y:S01]  /*0020*/  S2R R5, SR_CTAID.X ;  /* 0x0000000000057919 */ /* 0x000ea20000002500 */
[----:B------:R-:W-:Y:S01]  /*0030*/  BSSY.RECONVERGENT B0, `(.L_x_0) ;  /* 0x0000013000007945 */ /* 0x000fe20003800200 */
[----:B0-----:R-:W-:Y:S01]  /*0040*/  VIADD R1, R1, 0xffffffe0 ;  /* 0xffffffe001017836 */ /* 0x001fe20000000000 */
[----:B------:R-:W2:Y:S01]  /*0050*/  S2R R0, SR_TID.X ;  /* 0x0000000000007919 */ /* 0x000ea20000002100 */
[----:B-1----:R-:W-:-:S06]  /*0060*/  UIADD3 UR4, UPT, UPT, UR4, -0x1, URZ ;  /* 0xffffffff04047890 */ /* 0x002fcc000fffe0ff */
[----:B------:R-:W-:-:S04]  /*0070*/  I2FP.F32.S32 R3, UR4 ;  /* 0x0000000400037c45 */ /* 0x000fc80008201400 */
[----:B------:R-:W0:Y:S01]  /*0080*/  MUFU.RCP R2, R3 ;  /* 0x0000000300027308 */ /* 0x000e220000001000 */
[----:B--2---:R-:W-:-:S05]  /*0090*/  IMAD R5, R5, 0x20, R0 ;  /* 0x0000002005057824 */ /* 0x004fca00078e0200 */
[----:B------:R-:W-:Y:S01]  /*00a0*/  I2FP.F32.S32 R0, R5 ;  /* 0x0000000500007245 */ /* 0x000fe20000201400 */
[----:B0-----:R-:W-:-:S03]  /*00b0*/  FFMA R7, -R3, R2, 1 ;  /* 0x3f80000003077423 */ /* 0x001fc60000000102 */
[----:B------:R-:W0:Y:S01]  /*00c0*/  FCHK P0, R0, R3 ;  /* 0x0000000300007302 */ /* 0x000e220000000000 */
[----:B------:R-:W-:Y:S01]  /*00d0*/  FFMA R9, R2, R7, R2 ;  /* 0x0000000702097223 */ /* 0x000fe20000000002 */
[----:B------:R-:W-:-:S03]  /*00e0*/  VIADD R7, R5, 0x1 ;  /* 0x0000000105077836 */ /* 0x000fc60000000000 */
[----:B------:R-:W-:-:S04]  /*00f0*/  FFMA R2, R0, R9, RZ ;  /* 0x0000000900027223 */ /* 0x000fc800000000ff */
[----:B------:R-:W-:-:S04]  /*0100*/  FFMA R4, -R3, R2, R0 ;  /* 0x0000000203047223 */ /* 0x000fc80000000100 */
[----:B------:R-:W-:Y:S01]  /*0110*/  FFMA R11, R9, R4, R2 ;  /* 0x00000004090b7223 */ /* 0x000fe20000000002 */
[----:B0-----:R-:W-:Y:S06]  /*0120*/  @!P0 BRA `(.L_x_1) ;  /* 0x00000000000c8947 */ /* 0x001fec0003800000 */
[----:B------:R-:W-:-:S07]  /*0130*/  MOV R2, 0x150 ;  /* 0x0000015000027802 */ /* 0x000fce0000000f00 */
[----:B------:R-:W-:Y:S05]  /*0140*/  CALL.REL.NOINC `($__internal_0_$__cuda_sm3x_div_rn_noftz_f32_slowpath) ;  /* 0x00000008007c7944 */ /* 0x000fea0003c00000 */
[----:B------:R-:W-:-:S07]  /*0150*/  IMAD.MOV.U32 R11, RZ, RZ, R0 ;  /* 0x000000ffff0b7224 */ /* 0x000fce00078e0000 */
.L_x_1:
[----:B------:R-:W-:Y:S05]  /*0160*/  BSYNC.RECONVERGENT B0 ;  /* 0x0000000000007941 */ /* 0x000fea0003800200 */
.L_x_0:
[----:B------:R-:W-:Y:S01]  /*0170*/  FMUL R11, R11, 6.2831854820251464844 ;  /* 0x40c90fdb0b0b7820 */ /* 0x000fe20000400000 */
[----:B------:R-:W0:Y:S01]  /*0180*/  LDCU.64 UR6, c[0x0][0x358] ;  /* 0x00006b00ff0677ac */ /* 0x000e220008000a00 */
[----:B------:R-:W-:Y:S02]  /*0190*/  BSSY.RECONVERGENT B0, `(.L_x_2) ;  /* 0x0000040000007945 */ /* 0x000fe40003800200 */
[C---:B------:R-:W-:Y:S01]  /*01a0*/  FMUL R0, R11.reuse, 0.63661974668502807617 ;  /* 0x3f22f9830b007820 */ /* 0x040fe20000400000 */
[----:B------:R-:W-:-:S05]  /*01b0*/  FSETP.GE.AND P0, PT, |R11|, 105615, PT ;  /* 0x47ce47800b00780b */ /* 0x000fca0003f06200 */
[----:B------:R-:W1:Y:S02]  /*01c0*/  F2I.NTZ R0, R0 ;  /* 0x0000000000007305 */ /* 0x000e640000203100 */
[----:B-1----:R-:W-:-:S05]  /*01d0*/  I2FP.F32.S32 R2, R0 ;  /* 0x0000000000027245 */ /* 0x002fca0000201400 */
[----:B------:R-:W-:-:S04]  /*01e0*/  FFMA R3, R2, -1.5707962512969970703, R11 ;  /* 0xbfc90fda02037823 */ /* 0x000fc8000000000b */
[----:B------:R-:W-:-:S04]  /*01f0*/  FFMA R3, R2, -7.5497894158615963534e-08, R3 ;  /* 0xb3a2216802037823 */ /* 0x000fc80000000003 */
[----:B------:R-:W-:Y:S01]  /*0200*/  FFMA R2, R2, -5.3903029534742383927e-15, R3 ;  /* 0xa7c234c502027823 */ /* 0x000fe20000000003 */
[----:B0-----:R-:W-:Y:S06]  /*0210*/  @!P0 BRA `(.L_x_3) ;  /* 0x0000000000dc8947 */ /* 0x001fec0003800000 */
[----:B------:R-:W-:-:S13]  /*0220*/  FSETP.NEU.AND P0, PT, |R11|, +INF , PT ;  /* 0x7f8000000b00780b */ /* 0x000fda0003f0d200 */
[----:B------:R-:W-:Y:S01]  /*0230*/  @!P0 FMUL R2, RZ, R11 ;  /* 0x0000000bff028220 */ /* 0x000fe20000400000 */
[----:B------:R-:W-:Y:S01]  /*0240*/  @!P0 IMAD.MOV.U32 R0, RZ, RZ, RZ ;  /* 0x000000ffff008224 */ /* 0x000fe200078e00ff */
[----:B------:R-:W-:Y:S06]  /*0250*/  @!P0 BRA `(.L_x_3) ;  /* 0x0000000000cc8947 */ /* 0x000fec0003800000 */
[----:B------:R-:W-:Y:S01]  /*0260*/  IMAD.SHL.U32 R2, R11, 0x100, RZ ;  /* 0x000001000b027824 */ /* 0x000fe200078e00ff */
[----:B------:R-:W0:Y:S01]  /*0270*/  LDCU.64 UR8, c[0x4][URZ] ;  /* 0x01000000ff0877ac */ /* 0x000e220008000a00 */
[----:B------:R-:W-:Y:S02]  /*0280*/  IMAD.MOV.U32 R6, RZ, RZ, RZ ;  /* 0x000000ffff067224 */ /* 0x000fe400078e00ff */
[----:B------:R-:W-:Y:S01]  /*0290*/  IMAD.MOV.U32 R0, RZ, RZ, R1 ;  /* 0x000000ffff007224 */ /* 0x000fe200078e0001 */
[----:B------:R-:W-:Y:S01]  /*02a0*/  LOP3.LUT R15, R2, 0x80000000, RZ, 0xfc, !PT ;  /* 0x80000000020f7812 */ /* 0x000fe200078efcff */
[----:B------:R-:W-:Y:S01]  /*02b0*/  UMOV UR5, URZ ;  /* 0x000000ff00057c82 */ /* 0x000fe20008000000 */
[----:B------:R-:W-:-:S05]  /*02c0*/  UMOV UR4, URZ ;  /* 0x000000ff00047c82 */ /* 0x000fca0008000000 */
.L_x_4:
[----:B0-----:R-:W-:Y:S02]  /*02d0*/  IMAD.U32 R8, RZ, RZ, UR8 ;  /* 0x00000008ff087e24 */ /* 0x001fe4000f8e00ff */
[----:B------:R-:W-:-:S05]  /*02e0*/  IMAD.U32 R9, RZ, RZ, UR9 ;  /* 0x00000009ff097e24 */ /* 0x000fca000f8e00ff */
[----:B------:R-:W2:Y:S01]  /*02f0*/  LDG.E.CONSTANT R2, desc[UR6][R8.64] ;  /* 0x0000000608027981 */ /* 0x000ea2000c1e9900 */
[----:B------:R-:W-:Y:S02]  /*0300*/  UIADD3 UR8, UP0, UPT, UR8, 0x4, URZ ;  /* 0x0000000408087890 */ /* 0x000fe4000ff1e0ff */
[----:B------:R-:W-:Y:S02]  /*0310*/  UIADD3 UR4, UPT, UPT, UR4, 0x1, URZ ;  /* 0x0000000104047890 */ /* 0x000fe4000fffe0ff */
[----:B------:R-:W-:Y:S02]  /*0320*/  UIADD3.X UR9, UPT, UPT, URZ, UR9, URZ, UP0, !UPT ;  /* 0x00000009ff097290 */ /* 0x000fe400087fe4ff */
[----:B------:R-:W-:Y:S01]  /*0330*/  UISETP.NE.AND UP0, UPT, UR4, 0x6, UPT ;  /* 0x000000060400788c */ /* 0x000fe2000bf05270 */
[----:B--2---:R-:W-:-:S03]  /*0340*/  IMAD.WIDE.U32 R2, R2, R15, RZ ;  /* 0x0000000f02027225 */ /* 0x004fc600078e00ff */
[----:B------:R-:W-:-:S04]  /*0350*/  IADD3 R13, P0, PT, R2, R6, RZ ;  /* 0x00000006020d7210 */ /* 0x000fc80007f1e0ff */
[----:B------:R-:W-:Y:S01]  /*0360*/  IADD3.X R6, PT, PT, R3, UR5, RZ, P0, !PT ;  /* 0x0000000503067c10 */ /* 0x000fe200087fe4ff */
[----:B------:R0:W-:Y:S02]  /*0370*/  STL [R0], R13 ;  /* 0x0000000d00007387 */ /* 0x0001e40000100800 */
[----:B0-----:R-:W-:Y:S01]  /*0380*/  VIADD R0, R0, 0x4 ;  /* 0x0000000400007836 */ /* 0x001fe20000000000 */
[----:B------:R-:W-:Y:S06]  /*0390*/  BRA.U UP0, `(.L_x_4) ;  /* 0xfffffffd00cc7547 */ /* 0x000fec000b83ffff */
[----:B------:R-:W-:Y:S01]  /*03a0*/  SHF.R.U32.HI R4, RZ, 0x17, R11 ;  /* 0x00000017ff047819 */ /* 0x000fe2000001160b */
[----:B------:R0:W-:Y:S03]  /*03b0*/  STL [R1+0x18], R6 ;  /* 0x0000180601007387 */ /* 0x0001e60000100800 */
[C---:B------:R-:W-:Y:S02]  /*03c0*/  LOP3.LUT R0, R4.reuse, 0xe0, RZ, 0xc0, !PT ;  /* 0x000000e004007812 */ /* 0x040fe400078ec0ff */
[----:B------:R-:W-:-:S03]  /*03d0*/  LOP3.LUT P0, RZ, R4, 0x1f, RZ, 0xc0, !PT ;  /* 0x0000001f04ff7812 */ /* 0x000fc6000780c0ff */
[----:B------:R-:W-:-:S05]  /*03e0*/  VIADD R0, R0, 0xffffff80 ;  /* 0xffffff8000007836 */ /* 0x000fca0000000000 */
[----:B------:R-:W-:-:S05]  /*03f0*/  SHF.R.U32.HI R0, RZ, 0x5, R0 ;  /* 0x00000005ff007819 */ /* 0x000fca0000011600 */
[----:B------:R-:W-:-:S05]  /*0400*/  IMAD R10, R0, -0x4, R1 ;  /* 0xfffffffc000a7824 */ /* 0x000fca00078e0201 */
[----:B------:R-:W2:Y:S04]  /*0410*/  LDL R0, [R10+0x18] ;  /* 0x000018000a007983 */ /* 0x000ea80000100800 */
[----:B------:R-:W2:Y:S04]  /*0420*/  LDL R3, [R10+0x14] ;  /* 0x000014000a037983 */ /* 0x000ea80000100800 */
[----:B------:R-:W3:Y:S01]  /*0430*/  @P0 LDL R2, [R10+0x10] ;  /* 0x000010000a020983 */ /* 0x000ee20000100800 */
[----:B------:R-:W-:Y:S01]  /*0440*/  LOP3.LUT R4, R4, 0x1f, RZ, 0xc0, !PT ;  /* 0x0000001f04047812 */ /* 0x000fe200078ec0ff */
[----:B------:R-:W-:Y:S01]  /*0450*/  UMOV UR4, 0x54442d19 ;  /* 0x54442d1900047882 */ /* 0x000fe20000000000 */
[----:B------:R-:W-:-:S02]  /*0460*/  UMOV UR5, 0x3bf921fb ;  /* 0x3bf921fb00057882 */ /* 0x000fc40000000000 */
[-C--:B--2---:R-:W-:Y:S02]  /*0470*/  @P0 SHF.L.W.U32.HI R0, R3, R4.reuse, R0 ;  /* 0x0000000403000219 */ /* 0x084fe40000010e00 */
[----:B---3--:R-:W-:Y:S02]  /*0480*/  @P0 SHF.L.W.U32.HI R3, R2, R4, R3 ;  /* 0x0000000402030219 */ /* 0x008fe40000010e03 */
[----:B------:R-:W-:Y:S02]  /*0490*/  ISETP.GE.AND P0, PT, R11, RZ, PT ;  /* 0x000000ff0b00720c */ /* 0x000fe40003f06270 */
[C---:B------:R-:W-:Y:S01]  /*04a0*/  SHF.L.W.U32.HI R2, R3.reuse, 0x2, R0 ;  /* 0x0000000203027819 */ /* 0x040fe20000010e00 */
[----:B------:R-:W-:-:S03]  /*04b0*/  IMAD.SHL.U32 R3, R3, 0x4, RZ ;  /* 0x0000000403037824 */ /* 0x000fc600078e00ff */
[----:B------:R-:W-:Y:S02]  /*04c0*/  SHF.R.S32.HI R4, RZ, 0x1f, R2 ;  /* 0x0000001fff047819 */ /* 0x000fe40000011402 */
[----:B------:R-:W-:Y:S02]  /*04d0*/  LOP3.LUT R11, R2, R11, RZ, 0x3c, !PT ;  /* 0x0000000b020b7212 */ /* 0x000fe400078e3cff */
[C---:B------:R-:W-:Y:S02]  /*04e0*/  LOP3.LUT R8, R4.reuse, R3, RZ, 0x3c, !PT ;  /* 0x0000000304087212 */ /* 0x040fe400078e3cff */
[----:B------:R-:W-:Y:S02]  /*04f0*/  LOP3.LUT R9, R4, R2, RZ, 0x3c, !PT ;  /* 0x0000000204097212 */ /* 0x000fe400078e3cff */
[----:B------:R-:W-:Y:S02]  /*0500*/  SHF.R.U32.HI R3, RZ, 0x1e, R0 ;  /* 0x0000001eff037819 */ /* 0x000fe40000011600 */
[----:B------:R-:W-:-:S02]  /*0510*/  ISETP.GE.AND P1, PT, R11, RZ, PT ;  /* 0x000000ff0b00720c */ /* 0x000fc40003f26270 */
[----:B------:R-:W1:Y:S01]  /*0520*/  I2F.F64.S64 R8, R8 ;  /* 0x0000000800087312 */ /* 0x000e620000301c00 */
[----:B------:R-:W-:-:S05]  /*0530*/  LEA.HI R0, R2, R3, RZ, 0x1 ;  /* 0x0000000302007211 */ /* 0x000fca00078f08ff */
[----:B------:R-:W-:-:S04]  /*0540*/  IMAD.MOV R2, RZ, RZ, -R0 ;  /* 0x000000ffff027224 */ /* 0x000fc800078e0a00 */
[----:B------:R-:W-:Y:S01]  /*0550*/  @!P0 IMAD.MOV.U32 R0, RZ, RZ, R2 ;  /* 0x000000ffff008224 */ /* 0x000fe200078e0002 */
[----:B-1----:R-:W-:-:S10]  /*0560*/  DMUL R12, R8, UR4 ;  /* 0x00000004080c7c28 */ /* 0x002fd40008000000 */
[----:B------:R-:W1:Y:S02]  /*0570*/  F2F.F32.F64 R12, R12 ;  /* 0x0000000c000c7310 */ /* 0x000e640000301000 */
[----:B01----:R-:W-:-:S07]  /*0580*/  FSEL R2, -R12, R12, !P1 ;  /* 0x0000000c0c027208 */ /* 0x003fce0004800100 */
.L_x_3:
[----:B------:R-:W-:Y:S05]  /*0590*/  BSYNC.RECONVERGENT B0 ;  /* 0x0000000000007941 */ /* 0x000fea0003800200 */
.L_x_2:
[----:B------:R-:W0:Y:S01]  /*05a0*/  LDCU UR8, c[0x0][0x388] ;  /* 0x00007100ff0877ac */ /* 0x000e220008000800 */
[----:B------:R-:W-:Y:S01]  /*05b0*/  LOP3.LUT R6, R0, 0x1, RZ, 0xc0, !PT ;  /* 0x0000000100067812 */ /* 0x000fe200078ec0ff */
[----:B------:R-:W-:Y:S02]  /*05c0*/  IMAD.MOV.U32 R4, RZ, RZ, 0x37cbac00 ;  /* 0x37cbac00ff047424 */ /* 0x000fe400078e00ff */
[----:B------:R-:W-:Y:S01]  /*05d0*/  FMUL R3, R2, R2 ;  /* 0x0000000202037220 */ /* 0x000fe20000400000 */
[----:B------:R-:W-:Y:S02]  /*05e0*/  MOV R9, 0x3effffff ;  /* 0x3effffff00097802 */ /* 0x000fe40000000f00 */
[----:B------:R-:W-:Y:S01]  /*05f0*/  ISETP.NE.U32.AND P0, PT, R6, 0x1, PT ;  /* 0x000000010600780c */ /* 0x000fe20003f05070 */
[----:B------:R-:W-:Y:S01]  /*0600*/  FFMA R4, R3, R4, -0.0013887860113754868507 ;  /* 0xbab607ed03047423 */ /* 0x000fe20000000004 */
[----:B------:R-:W-:-:S04]  /*0610*/  IMAD.MOV.U32 R6, RZ, RZ, 0x3d2aaabb ;  /* 0x3d2aaabbff067424 */ /* 0x000fc800078e00ff */
[----:B------:R-:W-:Y:S02]  /*0620*/  FSEL R4, R4, -0.00019574658654164522886, !P0 ;  /* 0xb94d415304047808 */ /* 0x000fe40004000000 */
[----:B------:R-:W-:Y:S02]  /*0630*/  FSEL R6, R6, 0.0083327032625675201416, !P0 ;  /* 0x3c0885e406067808 */ /* 0x000fe40004000000 */
[----:B0-----:R-:W-:-:S13]  /*0640*/  ISETP.GT.AND P1, PT, R7, UR8, PT ;  /* 0x0000000807007c0c */ /* 0x001fda000bf24270 */
[----:B------:R-:W-:Y:S05]  /*0650*/  @P1 EXIT ;  /* 0x000000000000194d */ /* 0x000fea0003800000 */
[----:B------:R-:W0:Y:S01]  /*0660*/  LDCU UR5, c[0x0][0x38c] ;  /* 0x00007180ff0577ac */ /* 0x000e220008000800 */
[----:B------:R-:W-:Y:S01]  /*0670*/  LOP3.LUT P1, RZ, R0, 0x2, RZ, 0xc0, !PT ;  /* 0x0000000200ff7812 */ /* 0x000fe2000782c0ff */
[----:B------:R-:W-:Y:S01]  /*0680*/  FFMA R4, R3, R4, R6 ;  /* 0x0000000403047223 */ /* 0x000fe20000000006 */
[----:B------:R-:W-:Y:S02]  /*0690*/  FSEL R9, -R9, -0.16666662693023681641, !P0 ;  /* 0xbe2aaaa809097808 */ /* 0x000fe40004000100 */
[----:B------:R-:W-:-:S03]  /*06a0*/  FSEL R0, R2, 1, P0 ;  /* 0x3f80000002007808 */ /* 0x000fc60000000000 */
[C---:B------:R-:W-:Y:S02]  /*06b0*/  FFMA R4, R3.reuse, R4, R9 ;  /* 0x0000000403047223 */ /* 0x040fe40000000009 */
[----:B------:R-:W-:-:S04]  /*06c0*/  FFMA R3, R3, R0, RZ ;  /* 0x0000000003037223 */ /* 0x000fc800000000ff */
[----:B------:R-:W-:Y:S01]  /*06d0*/  FFMA R0, R3, R4, R0 ;  /* 0x0000000403007223 */ /* 0x000fe20000000000 */
[----:B0-----:R-:W-:-:S03]  /*06e0*/  UISETP.GE.AND UP0, UPT, UR5, 0x1, UPT ;  /* 0x000000010500788c */ /* 0x001fc6000bf06270 */
[----:B------:R-:W-:-:S06]  /*06f0*/  @P1 FADD R0, RZ, -R0 ;  /* 0x80000000ff001221 */ /* 0x000fcc0000000000 */
[----:B------:R-:W-:Y:S05]  /*0700*/  BRA.U !UP0, `(.L_x_5) ;  /* 0x0000000108fc7547 */ /* 0x000fea000b800000 */
[----:B------:R-:W-:Y:S01]  /*0710*/  UISETP.GE.U32.AND UP1, UPT, UR5, 0x4, UPT ;  /* 0x000000040500788c */ /* 0x000fe2000bf26070 */
[----:B------:R-:W-:Y:S01]  /*0720*/  ISETP.NE.AND P0, PT, R7, UR8, PT ;  /* 0x0000000807007c0c */ /* 0x000fe2000bf05270 */
[----:B------:R-:W-:Y:S01]  /*0730*/  ULOP3.LUT UR4, UR5, 0x3, URZ, 0xc0, !UPT ;  /* 0x0000000305047892 */ /* 0x000fe2000f8ec0ff */
[----:B------:R-:W-:Y:S02]  /*0740*/  IMAD.MOV.U32 R4, RZ, RZ, R0 ;  /* 0x000000ffff047224 */ /* 0x000fe400078e0000 */
[----:B------:R-:W-:Y:S01]  /*0750*/  ISETP.EQ.OR P0, PT, R5, RZ, !P0 ;  /* 0x000000ff0500720c */ /* 0x000fe20004702670 */
[----:B------:R-:W-:-:S03]  /*0760*/  UISETP.NE.AND UP0, UPT, UR4, URZ, UPT ;  /* 0x000000ff0400728c */ /* 0x000fc6000bf05270 */
[----:B------:R-:W-:Y:S09]  /*0770*/  BRA.U !UP1, `(.L_x_6) ;  /* 0x0000000109a07547 */ /* 0x000ff2000b800000 */
[----:B------:R-:W-:Y:S01]  /*0780*/  ULOP3.LUT UR5, UR5, 0x7ffffffc, URZ, 0xc0, !UPT ;  /* 0x7ffffffc05057892 */ /* 0x000fe2000f8ec0ff */
[----:B------:R-:W-:-:S03]  /*0790*/  IMAD.MOV.U32 R4, RZ, RZ, R0 ;  /* 0x000000ffff047224 */ /* 0x000fc600078e0000 */
[----:B------:R-:W-:-:S12]  /*07a0*/  UIADD3 UR5, UPT, UPT, -UR5, URZ, URZ ;  /* 0x000000ff05057290 */ /* 0x000fd8000fffe1ff */
.L_x_7:
[----:B01----:R-:W0:Y:S01]  /*07b0*/  @!P0 F2F.F64.F32 R2, R0 ;  /* 0x0000000000028310 */ /* 0x003e220000201800 */
[----:B------:R-:W-:-:S04]  /*07c0*/  UIADD3 UR5, UPT, UPT, UR5, 0x4, URZ ;  /* 0x0000000405057890 */ /* 0x000fc8000fffe0ff */
[----:B------:R-:W-:-:S03]  /*07d0*/  UISETP.NE.AND UP1, UPT, UR5, URZ, UPT ;  /* 0x000000ff0500728c */ /* 0x000fc6000bf25270 */
[----:B------:R1:W2:Y:S01]  /*07e0*/  @!P0 F2F.F64.F32 R8, R4 ;  /* 0x0000000400088310 */ /* 0x0002a20000201800 */
[----:B0-----:R-:W-:-:S07]  /*07f0*/  @!P0 DADD R6, R2, R2 ;  /* 0x0000000002068229 */ /* 0x001fce0000000002 */
[----:B------:R0:W-:Y:S01]  /*0800*/  @!P0 F2F.F64.F32 R10, R0 ;  /* 0x00000000000a8310 */ /* 0x0001e20000201800 */
[----:B-1----:R-:W-:Y:S01]  /*0810*/  IMAD.MOV.U32 R4, RZ, RZ, RZ ;  /* 0x000000ffff047224 */ /* 0x002fe200078e00ff */
[----:B--2---:R-:W-:Y:S01]  /*0820*/  @!P0 DADD R6, R6, -R8 ;  /* 0x0000000006068229 */ /* 0x004fe20000000808 */
[----:B0-----:R-:W-:Y:S02]  /*0830*/  IMAD.MOV.U32 R0, RZ, RZ, RZ ;  /* 0x000000ffff007224 */ /* 0x001fe400078e00ff */
[----:B------:R-:W-:Y:S02]  /*0840*/  @!P0 IMAD.MOV.U32 R8, RZ, RZ, 0x70a3d70a ;  /* 0x70a3d70aff088424 */ /* 0x000fe400078e00ff */
[----:B------:R-:W-:-:S06]  /*0850*/  @!P0 IMAD.MOV.U32 R9, RZ, RZ, 0x3fc70a3d ;  /* 0x3fc70a3dff098424 */ /* 0x000fcc00078e00ff */
[----:B------:R-:W-:Y:S01]  /*0860*/  @!P0 DFMA R6, R2, -R8, R6 ;  /* 0x800000080206822b */ /* 0x000fe20000000006 */
[----:B------:R-:W-:-:S05]  /*0870*/  CS2R R2, SRZ ;  /* 0x0000000000027805 */ /* 0x000fca000001ff00 */
[----:B------:R-:W0:Y:S08]  /*0880*/  @!P0 F2F.F32.F64 R12, R6 ;  /* 0x00000006000c8310 */ /* 0x000e300000301000 */
[----:B0-----:R-:W0:Y:S02]  /*0890*/  @!P0 F2F.F64.F32 R2, R12 ;  /* 0x0000000c00028310 */ /* 0x001e240000201800 */
[----:B0-----:R-:W-:-:S08]  /*08a0*/  @!P0 DADD R8, R2, R2 ;  /* 0x0000000002088229 */ /* 0x001fd00000000002 */
[----:B------:R-:W-:Y:S01]  /*08b0*/  @!P0 DADD R8, -R10, R8 ;  /* 0x000000000a088229 */ /* 0x000fe20000000108 */
[----:B------:R-:W-:Y:S02]  /*08c0*/  @!P0 IMAD.MOV.U32 R10, RZ, RZ, 0x70a3d70a ;  /* 0x70a3d70aff0a8424 */ /* 0x000fe400078e00ff */
[----:B------:R-:W-:-:S06]  /*08d0*/  @!P0 IMAD.MOV.U32 R11, RZ, RZ, 0x3fc70a3d ;  /* 0x3fc70a3dff0b8424 */ /* 0x000fcc00078e00ff */
[----:B------:R-:W-:Y:S01]  /*08e0*/  @!P0 DFMA R10, R2, -R10, R8 ;  /* 0x8000000a020a822b */ /* 0x000fe20000000008 */
[----:B------:R-:W-:-:S09]  /*08f0*/  CS2R R8, SRZ ;  /* 0x0000000000087805 */ /* 0x000fd2000001ff00 */
[----:B------:R-:W0:Y:S08]  /*0900*/  @!P0 F2F.F32.F64 R10, R10 ;  /* 0x0000000a000a8310 */ /* 0x000e300000301000 */
[----:B0-----:R-:W0:Y:S02]  /*0910*/  @!P0 F2F.F64.F32 R8, R10 ;  /* 0x0000000a00088310 */ /* 0x001e240000201800 */
[----:B0-----:R-:W-:-:S08]  /*0920*/  @!P0 DADD R6, R8, R8 ;  /* 0x0000000008068229 */ /* 0x001fd00000000008 */
[----:B------:R-:W-:Y:S01]  /*0930*/  @!P0 DADD R6, R6, -R2 ;  /* 0x0000000006068229 */ /* 0x000fe20000000802 */
[----:B------:R-:W-:Y:S02]  /*0940*/  @!P0 IMAD.MOV.U32 R2, RZ, RZ, 0x70a3d70a ;  /* 0x70a3d70aff028424 */ /* 0x000fe400078e00ff */
[----:B------:R-:W-:-:S06]  /*0950*/  @!P0 IMAD.MOV.U32 R3, RZ, RZ, 0x3fc70a3d ;  /* 0x3fc70a3dff038424 */ /* 0x000fcc00078e00ff */
[----:B------:R-:W-:-:S06]  /*0960*/  @!P0 DFMA R6, R8, -R2, R6 ;  /* 0x800000020806822b */ /* 0x000fcc0000000006 */
[----:B------:R-:W0:Y:S08]  /*0970*/  @!P0 F2F.F32.F64 R4, R6 ;  /* 0x0000000600048310 */ /* 0x000e300000301000 */
[----:B0-----:R-:W0:Y:S02]  /*0980*/  @!P0 F2F.F64.F32 R2, R4 ;  /* 0x0000000400028310 */ /* 0x001e240000201800 */
[----:B0-----:R-:W-:-:S08]  /*0990*/  @!P0 DADD R12, R2, R2 ;  /* 0x00000000020c8229 */ /* 0x001fd00000000002 */
[----:B------:R-:W-:Y:S01]  /*09a0*/  @!P0 DADD R12, R12, -R8 ;  /* 0x000000000c0c8229 */ /* 0x000fe20000000808 */
[----:B------:R-:W-:Y:S02]  /*09b0*/  @!P0 IMAD.MOV.U32 R8, RZ, RZ, 0x70a3d70a ;  /* 0x70a3d70aff088424 */ /* 0x000fe400078e00ff */
[----:B------:R-:W-:-:S06]  /*09c0*/  @!P0 IMAD.MOV.U32 R9, RZ, RZ, 0x3fc70a3d ;  /* 0x3fc70a3dff098424 */ /* 0x000fcc00078e00ff */
[----:B------:R-:W-:-:S06]  /*09d0*/  @!P0 DFMA R12, R2, -R8, R12 ;  /* 0x80000008020c822b */ /* 0x000fcc000000000c */
[----:B------:R0:W1:Y:S01]  /*09e0*/  @!P0 F2F.F32.F64 R0, R12 ;  /* 0x0000000c00008310 */ /* 0x0000620000301000 */
[----:B------:R-:W-:Y:S05]  /*09f0*/  BRA.U UP1, `(.L_x_7) ;  /* 0xfffffffd016c7547 */ /* 0x000fea000b83ffff */
.L_x_6:
[----:B------:R-:W-:Y:S05]  /*0a00*/  BRA.U !UP0, `(.L_x_5) ;  /* 0x00000001083c7547 */ /* 0x000fea000b800000 */
[----:B------:R-:W-:-:S12]  /*0a10*/  UIADD3 UR4, UPT, UPT, -UR4, URZ, URZ ;  /* 0x000000ff04047290 */ /* 0x000fd8000fffe1ff */
.L_x_8:
[----:B-1-3--:R-:W-:Y:S01]  /*0a20*/  MOV R10, R0 ;  /* 0x00000000000a7202 */ /* 0x00afe20000000f00 */
[----:B------:R1:W-:Y:S01]  /*0a30*/  @!P0 F2F.F64.F32 R8, R4 ;  /* 0x0000000400088310 */ /* 0x0003e20000201800 */
[----:B------:R-:W-:Y:S01]  /*0a40*/  IMAD.MOV.U32 R0, RZ, RZ, RZ ;  /* 0x000000ffff007224 */ /* 0x000fe200078e00ff */
[----:B------:R-:W-:-:S04]  /*0a50*/  UIADD3 UR4, UPT, UPT, UR4, 0x1, URZ ;  /* 0x0000000104047890 */ /* 0x000fc8000fffe0ff */
[----:B------:R-:W-:Y:S02]  /*0a60*/  UISETP.NE.AND UP0, UPT, UR4, URZ, UPT ;  /* 0x000000ff0400728c */ /* 0x000fe4000bf05270 */
[----:B--2---:R-:W2:Y:S01]  /*0a70*/  @!P0 F2F.F64.F32 R2, R10 ;  /* 0x0000000a00028310 */ /* 0x004ea20000201800 */
[----:B-1----:R-:W-:Y:S01]  /*0a80*/  IMAD.MOV.U32 R4, RZ, RZ, R10 ;  /* 0x000000ffff047224 */ /* 0x002fe200078e000a */
[----:B--2---:R-:W-:-:S08]  /*0a90*/  @!P0 DADD R6, R2, R2 ;  /* 0x0000000002068229 */ /* 0x004fd00000000002 */
[----:B------:R-:W-:Y:S01]  /*0aa0*/  @!P0 DADD R6, R6, -R8 ;  /* 0x0000000006068229 */ /* 0x000fe20000000808 */
[----:B------:R-:W-:Y:S02]  /*0ab0*/  @!P0 IMAD.MOV.U32 R8, RZ, RZ, 0x70a3d70a ;  /* 0x70a3d70aff088424 */ /* 0x000fe400078e00ff */
[----:B------:R-:W-:-:S06]  /*0ac0*/  @!P0 IMAD.MOV.U32 R9, RZ, RZ, 0x3fc70a3d ;  /* 0x3fc70a3dff098424 */ /* 0x000fcc00078e00ff */
[----:B------:R-:W-:-:S06]  /*0ad0*/  @!P0 DFMA R6, R2, -R8, R6 ;  /* 0x800000080206822b */ /* 0x000fcc0000000006 */
[----:B------:R2:W3:Y:S01]  /*0ae0*/  @!P0 F2F.F32.F64 R0, R6 ;  /* 0x0000000600008310 */ /* 0x0004e20000301000 */
[----:B------:R-:W-:Y:S05]  /*0af0*/  BRA.U UP0, `(.L_x_8) ;  /* 0xfffffffd00c87547 */ /* 0x000fea000b83ffff */
.L_x_5:
[----:B------:R-:W4:Y:S02]  /*0b00*/  LDC.64 R2, c[0x0][0x380] ;  /* 0x0000e000ff027b82 */ /* 0x000f240000000a00 */
[----:B----4-:R-:W-:-:S05]  /*0b10*/  IMAD.WIDE R2, R5, 0x4, R2 ;  /* 0x0000000405027825 */ /* 0x010fca00078e0202 */
[----:B-1-3--:R-:W-:Y:S01]  /*0b20*/  STG.E desc[UR6][R2.64+0x4], R0 ;  /* 0x0000040002007986 */ /* 0x00afe2000c101906 */
[----:B------:R-:W-:Y:S05]  /*0b30*/  EXIT ;  /* 0x000000000000794d */ /* 0x000fea0003800000 */
        .weak           $__internal_0_$__cuda_sm3x_div_rn_noftz_f32_slowpath
        .type           $__internal_0_$__cuda_sm3x_div_rn_noftz_f32_slowpath,@function
        .size           $__internal_0_$__cuda_sm3x_div_rn_noftz_f32_slowpath,(.L_x_21 - $__internal_0_$__cuda_sm3x_div_rn_noftz_f32_slowpath)
$__internal_0_$__cuda_sm3x_div_rn_noftz_f32_slowpath:
[--C-:B------:R-:W-:Y:S01]  /*0b40*/  SHF.R.U32.HI R6, RZ, 0x17, R3.reuse ;  /* 0x00000017ff067819 */ /* 0x100fe20000011603 */
[----:B------:R-:W-:Y:S01]  /*0b50*/  BSSY.RECONVERGENT B1, `(.L_x_9) ;  /* 0x0000064000017945 */ /* 0x000fe20003800200 */
[--C-:B------:R-:W-:Y:S01]  /*0b60*/  SHF.R.U32.HI R4, RZ, 0x17, R0.reuse ;  /* 0x00000017ff047819 */ /* 0x100fe20000011600 */
[----:B------:R-:W-:Y:S01]  /*0b70*/  IMAD.MOV.U32 R8, RZ, RZ, R0 ;  /* 0x000000ffff087224 */ /* 0x000fe200078e0000 */
[----:B------:R-:W-:Y:S01]  /*0b80*/  LOP3.LUT R6, R6, 0xff, RZ, 0xc0, !PT ;  /* 0x000000ff06067812 */ /* 0x000fe200078ec0ff */
[----:B------:R-:W-:Y:S01]  /*0b90*/  IMAD.MOV.U32 R9, RZ, RZ, R3 ;  /* 0x000000ffff097224 */ /* 0x000fe200078e0003 */
[----:B------:R-:W-:-:S03]  /*0ba0*/  LOP3.LUT R4, R4, 0xff, RZ, 0xc0, !PT ;  /* 0x000000ff04047812 */ /* 0x000fc600078ec0ff */
[----:B------:R-:W-:Y:S02]  /*0bb0*/  VIADD R12, R6, 0xffffffff ;  /* 0xffffffff060c7836 */ /* 0x000fe40000000000 */
[----:B------:R-:W-:-:S03]  /*0bc0*/  VIADD R11, R4, 0xffffffff ;  /* 0xffffffff040b7836 */ /* 0x000fc60000000000 */
[----:B------:R-:W-:-:S04]  /*0bd0*/  ISETP.GT.U32.AND P0, PT, R12, 0xfd, PT ;  /* 0x000000fd0c00780c */ /* 0x000fc80003f04070 */
[----:B------:R-:W-:-:S13]  /*0be0*/  ISETP.GT.U32.OR P0, PT, R11, 0xfd, P0 ;  /* 0x000000fd0b00780c */ /* 0x000fda0000704470 */
[----:B------:R-:W-:Y:S01]  /*0bf0*/  @!P0 IMAD.MOV.U32 R10, RZ, RZ, RZ ;  /* 0x000000ffff0a8224 */ /* 0x000fe200078e00ff */
[----:B------:R-:W-:Y:S06]  /*0c00*/  @!P0 BRA `(.L_x_10) ;  /* 0x00000000005c8947 */ /* 0x000fec0003800000 */
[----:B------:R-:W-:Y:S02]  /*0c10*/  FSETP.GTU.FTZ.AND P0, PT, |R0|, +INF , PT ;  /* 0x7f8000000000780b */ /* 0x000fe40003f1c200 */
[----:B------:R-:W-:-:S04]  /*0c20*/  FSETP.GTU.FTZ.AND P1, PT, |R3|, +INF , PT ;  /* 0x7f8000000300780b */ /* 0x000fc80003f3c200 */
[----:B------:R-:W-:-:S13]  /*0c30*/  PLOP3.LUT P0, PT, P0, P1, PT, 0xf8, 0x8f ;  /* 0x00000000008f781c */ /* 0x000fda0000703f70 */
[----:B------:R-:W-:Y:S05]  /*0c40*/  @P0 BRA `(.L_x_11) ;  /* 0x00000004004c0947 */ /* 0x000fea0003800000 */
[----:B------:R-:W-:-:S13]  /*0c50*/  LOP3.LUT P0, RZ, R9, 0x7fffffff, R8, 0xc8, !PT ;  /* 0x7fffffff09ff7812 */ /* 0x000fda000780c808 */
[----:B------:R-:W-:Y:S05]  /*0c60*/  @!P0 BRA `(.L_x_12) ;  /* 0x00000004003c8947 */ /* 0x000fea0003800000 */
[C---:B------:R-:W-:Y:S02]  /*0c70*/  FSETP.NEU.FTZ.AND P2, PT, |R0|.reuse, +INF , PT ;  /* 0x7f8000000000780b */ /* 0x040fe40003f5d200 */
[----:B------:R-:W-:Y:S02]  /*0c80*/  FSETP.NEU.FTZ.AND P1, PT, |R3|, +INF , PT ;  /* 0x7f8000000300780b */ /* 0x000fe40003f3d200 */
[----:B------:R-:W-:-:S11]  /*0c90*/  FSETP.NEU.FTZ.AND P0, PT, |R0|, +INF , PT ;  /* 0x7f8000000000780b */ /* 0x000fd60003f1d200 */
[----:B------:R-:W-:Y:S05]  /*0ca0*/  @!P1 BRA !P2, `(.L_x_12) ;  /* 0x00000004002c9947 */ /* 0x000fea0005000000 */
[----:B------:R-:W-:-:S04]  /*0cb0*/  LOP3.LUT P2, RZ, R8, 0x7fffffff, RZ, 0xc0, !PT ;  /* 0x7fffffff08ff7812 */ /* 0x000fc8000784c0ff */
[----:B------:R-:W-:-:S13]  /*0cc0*/  PLOP3.LUT P1, PT, P1, P2, PT, 0x2f, 0xf2 ;  /* 0x0000000000f2781c */ /* 0x000fda0000f24577 */
[----:B------:R-:W-:Y:S05]  /*0cd0*/  @P1 BRA `(.L_x_13) ;  /* 0x0000000400181947 */ /* 0x000fea0003800000 */
[----:B------:R-:W-:-:S04]  /*0ce0*/  LOP3.LUT P1, RZ, R9, 0x7fffffff, RZ, 0xc0, !PT ;  /* 0x7fffffff09ff7812 */ /* 0x000fc8000782c0ff */
[----:B------:R-:W-:-:S13]  /*0cf0*/  PLOP3.LUT P0, PT, P0, P1, PT, 0x2f, 0xf2 ;  /* 0x0000000000f2781c */ /* 0x000fda0000702577 */
[----:B------:R-:W-:Y:S05]  /*0d00*/  @P0 BRA `(.L_x_14) ;  /* 0x0000000400000947 */ /* 0x000fea0003800000 */
[----:B------:R-:W-:Y:S02]  /*0d10*/  ISETP.GE.AND P0, PT, R11, RZ, PT ;  /* 0x000000ff0b00720c */ /* 0x000fe40003f06270 */
[----:B------:R-:W-:-:S11]  /*0d20*/  ISETP.GE.AND P1, PT, R12, RZ, PT ;  /* 0x000000ff0c00720c */ /* 0x000fd60003f26270 */
[----:B------:R-:W-:Y:S02]  /*0d30*/  @P0 IMAD.MOV.U32 R10, RZ, RZ, RZ ;  /* 0x000000ffff0a0224 */ /* 0x000fe400078e00ff */
[----:B------:R-:W-:Y:S01]  /*0d40*/  @!P0 FFMA R8, R0, 1.84467440737095516160e+19, RZ ;  /* 0x5f80000000088823 */ /* 0x000fe200000000ff */
[----:B------:R-:W-:Y:S02]  /*0d50*/  @!P0 IMAD.MOV.U32 R10, RZ, RZ, -0x40 ;  /* 0xffffffc0ff0a8424 */ /* 0x000fe400078e00ff */
[----:B------:R-:W-:-:S03]  /*0d60*/  @!P1 FFMA R9, R3, 1.84467440737095516160e+19, RZ ;  /* 0x5f80000003099823 */ /* 0x000fc600000000ff */
[----:B------:R-:W-:-:S07]  /*0d70*/  @!P1 IADD3 R10, PT, PT, R10, 0x40, RZ ;  /* 0x000000400a0a9810 */ /* 0x000fce0007ffe0ff */
.L_x_10:
[----:B------:R-:W-:Y:S01]  /*0d80*/  LEA R0, R6, 0xc0800000, 0x17 ;  /* 0xc080000006007811 */ /* 0x000fe200078eb8ff */
[----:B------:R-:W-:Y:S01]  /*0d90*/  VIADD R3, R4, 0xffffff81 ;  /* 0xffffff8104037836 */ /* 0x000fe20000000000 */
[----:B------:R-:W-:Y:S03]  /*0da0*/  BSSY.RECONVERGENT B2, `(.L_x_15) ;  /* 0x0000035000027945 */ /* 0x000fe60003800200 */
[----:B------:R-:W-:Y:S02]  /*0db0*/  IMAD.IADD R9, R9, 0x1, -R0 ;  /* 0x0000000109097824 */ /* 0x000fe400078e0a00 */
[----:B------:R-:W-:Y:S02]  /*0dc0*/  IMAD R0, R3, -0x800000, R8 ;  /* 0xff80000003007824 */ /* 0x000fe400078e0208 */
[----:B------:R0:W1:Y:S01]  /*0dd0*/  MUFU.RCP R11, R9 ;  /* 0x00000009000b7308 */ /* 0x0000620000001000 */
[----:B------:R-:W-:Y:S01]  /*0de0*/  FADD.FTZ R13, -R9, -RZ ;  /* 0x800000ff090d7221 */ /* 0x000fe20000010100 */
[----:B0-----:R-:W-:-:S05]  /*0df0*/  IADD3 R9, PT, PT, R3, 0x7f, -R6 ;  /* 0x0000007f03097810 */ /* 0x001fca0007ffe806 */
[----:B------:R-:W-:Y:S02]  /*0e00*/  IMAD.IADD R9, R9, 0x1, R10 ;  /* 0x0000000109097824 */ /* 0x000fe400078e020a */
[----:B-1----:R-:W-:-:S04]  /*0e10*/  FFMA R4, R11, R13, 1 ;  /* 0x3f8000000b047423 */ /* 0x002fc8000000000d */
[----:B------:R-:W-:-:S04]  /*0e20*/  FFMA R15, R11, R4, R11 ;  /* 0x000000040b0f7223 */ /* 0x000fc8000000000b */
[----:B------:R-:W-:-:S04]  /*0e30*/  FFMA R4, R0, R15, RZ ;  /* 0x0000000f00047223 */ /* 0x000fc800000000ff */
[----:B------:R-:W-:-:S04]  /*0e40*/  FFMA R11, R13, R4, R0 ;  /* 0x000000040d0b7223 */ /* 0x000fc80000000000 */
[----:B------:R-:W-:-:S04]  /*0e50*/  FFMA R4, R15, R11, R4 ;  /* 0x0000000b0f047223 */ /* 0x000fc80000000004 */
[----:B------:R-:W-:-:S04]  /*0e60*/  FFMA R13, R13, R4, R0 ;  /* 0x000000040d0d7223 */ /* 0x000fc80000000000 */
[----:B------:R-:W-:-:S05]  /*0e70*/  FFMA R0, R15, R13, R4 ;  /* 0x0000000d0f007223 */ /* 0x000fca0000000004 */
[----:B------:R-:W-:-:S04]  /*0e80*/  SHF.R.U32.HI R3, RZ, 0x17, R0 ;  /* 0x00000017ff037819 */ /* 0x000fc80000011600 */
[----:B------:R-:W-:-:S05]  /*0e90*/  LOP3.LUT R3, R3, 0xff, RZ, 0xc0, !PT ;  /* 0x000000ff03037812 */ /* 0x000fca00078ec0ff */
[----:B------:R-:W-:-:S04]  /*0ea0*/  IMAD.IADD R8, R3, 0x1, R9 ;  /* 0x0000000103087824 */ /* 0x000fc800078e0209 */
[----:B------:R-:W-:-:S05]  /*0eb0*/  VIADD R3, R8, 0xffffffff ;  /* 0xffffffff08037836 */ /* 0x000fca0000000000 */
[----:B------:R-:W-:-:S13]  /*0ec0*/  ISETP.GE.U32.AND P0, PT, R3, 0xfe, PT ;  /* 0x000000fe0300780c */ /* 0x000fda0003f06070 */
[----:B------:R-:W-:Y:S05]  /*0ed0*/  @!P0 BRA `(.L_x_16) ;  /* 0x0000000000808947 */ /* 0x000fea0003800000 */
[----:B------:R-:W-:-:S13]  /*0ee0*/  ISETP.GT.AND P0, PT, R8, 0xfe, PT ;  /* 0x000000fe0800780c */ /* 0x000fda0003f04270 */
[----:B------:R-:W-:Y:S05]  /*0ef0*/  @P0 BRA `(.L_x_17) ;  /* 0x00000000006c0947 */ /* 0x000fea0003800000 */
[----:B------:R-:W-:-:S13]  /*0f00*/  ISETP.GE.AND P0, PT, R8, 0x1, PT ;  /* 0x000000010800780c */ /* 0x000fda0003f06270 */
[----:B------:R-:W-:Y:S05]  /*0f10*/  @P0 BRA `(.L_x_18) ;  /* 0x0000000000740947 */ /* 0x000fea0003800000 */
[----:B------:R-:W-:Y:S02]  /*0f20*/  ISETP.GE.AND P0, PT, R8, -0x18, PT ;  /* 0xffffffe80800780c */ /* 0x000fe40003f06270 */
[----:B------:R-:W-:-:S11]  /*0f30*/  LOP3.LUT R0, R0, 0x80000000, RZ, 0xc0, !PT ;  /* 0x8000000000007812 */ /* 0x000fd600078ec0ff */
[----:B------:R-:W-:Y:S05]  /*0f40*/  @!P0 BRA `(.L_x_18) ;  /* 0x0000000000688947 */ /* 0x000fea0003800000 */
[-C--:B------:R-:W-:Y:S01]  /*0f50*/  FFMA.RZ R3, R15, R13.reuse, R4 ;  /* 0x0000000d0f037223 */ /* 0x080fe2000000c004 */
[C---:B------:R-:W-:Y:S01]  /*0f60*/  VIADD R9, R8.reuse, 0x20 ;  /* 0x0000002008097836 */ /* 0x040fe20000000000 */
[C---:B------:R-:W-:Y:S02]  /*0f70*/  ISETP.NE.AND P2, PT, R8.reuse, RZ, PT ;  /* 0x000000ff0800720c */ /* 0x040fe40003f45270 */
[----:B------:R-:W-:Y:S01]  /*0f80*/  ISETP.NE.AND P1, PT, R8, RZ, PT ;  /* 0x000000ff0800720c */ /* 0x000fe20003f25270 */
[----:B------:R-:W-:Y:S01]  /*0f90*/  IMAD.MOV R8, RZ, RZ, -R8 ;  /* 0x000000ffff087224 */ /* 0x000fe200078e0a08 */
[----:B------:R-:W-:Y:S01]  /*0fa0*/  LOP3.LUT R6, R3, 0x7fffff, RZ, 0xc0, !PT ;  /* 0x007fffff03067812 */ /* 0x000fe200078ec0ff */
[CCC-:B------:R-:W-:Y:S01]  /*0fb0*/  FFMA.RP R3, R15.reuse, R13.reuse, R4.reuse ;  /* 0x0000000d0f037223 */ /* 0x1c0fe20000008004 */
[----:B------:R-:W-:Y:S02]  /*0fc0*/  FFMA.RM R4, R15, R13, R4 ;  /* 0x0000000d0f047223 */ /* 0x000fe40000004004 */
[----:B------:R-:W-:-:S03]  /*0fd0*/  LOP3.LUT R6, R6, 0x800000, RZ, 0xfc, !PT ;  /* 0x0080000006067812 */ /* 0x000fc600078efcff */
[----:B------:R-:W-:Y:S02]  /*0fe0*/  FSETP.NEU.FTZ.AND P0, PT, R3, R4, PT ;  /* 0x000000040300720b */ /* 0x000fe40003f1d000 */
[----:B------:R-:W-:Y:S02]  /*0ff0*/  SHF.L.U32 R9, R6, R9, RZ ;  /* 0x0000000906097219 */ /* 0x000fe400000006ff */
[----:B------:R-:W-:Y:S02]  /*1000*/  SEL R3, R8, RZ, P2 ;  /* 0x000000ff08037207 */ /* 0x000fe40001000000 */
[----:B------:R-:W-:Y:S02]  /*1010*/  ISETP.NE.AND P1, PT, R9, RZ, P1 ;  /* 0x000000ff0900720c */ /* 0x000fe40000f25270 */
[----:B------:R-:W-:Y:S02]  /*1020*/  SHF.R.U32.HI R3, RZ, R3, R6 ;  /* 0x00000003ff037219 */ /* 0x000fe40000011606 */
[----:B------:R-:W-:-:S02]  /*1030*/  PLOP3.LUT P0, PT, P0, P1, PT, 0xf8, 0x8f ;  /* 0x00000000008f781c */ /* 0x000fc40000703f70 */
[----:B------:R-:W-:Y:S02]  /*1040*/  SHF.R.U32.HI R9, RZ, 0x1, R3 ;  /* 0x00000001ff097819 */ /* 0x000fe40000011603 */
[----:B------:R-:W-:-:S04]  /*1050*/  SEL R4, RZ, 0x1, !P0 ;  /* 0x00000001ff047807 */ /* 0x000fc80004000000 */
[----:B------:R-:W-:-:S04]  /*1060*/  LOP3.LUT R4, R4, 0x1, R9, 0xf8, !PT ;  /* 0x0000000104047812 */ /* 0x000fc800078ef809 */
[----:B------:R-:W-:-:S05]  /*1070*/  LOP3.LUT R4, R4, R3, RZ, 0xc0, !PT ;  /* 0x0000000304047212 */ /* 0x000fca00078ec0ff */
[----:B------:R-:W-:-:S05]  /*1080*/  IMAD.IADD R9, R9, 0x1, R4 ;  /* 0x0000000109097824 */ /* 0x000fca00078e0204 */
[----:B------:R-:W-:Y:S01]  /*1090*/  LOP3.LUT R0, R9, R0, RZ, 0xfc, !PT ;  /* 0x0000000009007212 */ /* 0x000fe200078efcff */
[----:B------:R-:W-:Y:S06]  /*10a0*/  BRA `(.L_x_18) ;  /* 0x0000000000107947 */ /* 0x000fec0003800000 */
.L_x_17:
[----:B------:R-:W-:-:S04]  /*10b0*/  LOP3.LUT R0, R0, 0x80000000, RZ, 0xc0, !PT ;  /* 0x8000000000007812 */ /* 0x000fc800078ec0ff */
[----:B------:R-:W-:Y:S01]  /*10c0*/  LOP3.LUT R0, R0, 0x7f800000, RZ, 0xfc, !PT ;  /* 0x7f80000000007812 */ /* 0x000fe200078efcff */
[----:B------:R-:W-:Y:S06]  /*10d0*/  BRA `(.L_x_18) ;  /* 0x0000000000047947 */ /* 0x000fec0003800000 */
.L_x_16:
[----:B------:R-:W-:-:S07]  /*10e0*/  IMAD R0, R9, 0x800000, R0 ;  /* 0x0080000009007824 */ /* 0x000fce00078e0200 */
.L_x_18:
[----:B------:R-:W-:Y:S05]  /*10f0*/  BSYNC.RECONVERGENT B2 ;  /* 0x0000000000027941 */ /* 0x000fea0003800200 */
.L_x_15:
[----:B------:R-:W-:Y:S05]  /*1100*/  BRA `(.L_x_19) ;  /* 0x0000000000207947 */ /* 0x000fea0003800000 */
.L_x_14:
[----:B------:R-:W-:-:S04]  /*1110*/  LOP3.LUT R0, R9, 0x80000000, R8, 0x48, !PT ;  /* 0x8000000009007812 */ /* 0x000fc800078e4808 */
[----:B------:R-:W-:Y:S01]  /*1120*/  LOP3.LUT R0, R0, 0x7f800000, RZ, 0xfc, !PT ;  /* 0x7f80000000007812 */ /* 0x000fe200078efcff */
[----:B------:R-:W-:Y:S06]  /*1130*/  BRA `(.L_x_19) ;  /* 0x0000000000147947 */ /* 0x000fec0003800000 */
.L_x_13:
[----:B------:R-:W-:Y:S01]  /*1140*/  LOP3.LUT R0, R9, 0x80000000, R8, 0x48, !PT ;  /* 0x8000000009007812 */ /* 0x000fe200078e4808 */
[----:B------:R-:W-:Y:S06]  /*1150*/  BRA `(.L_x_19) ;  /* 0x00000000000c7947 */ /* 0x000fec0003800000 */
.L_x_12:
[----:B------:R-:W0:Y:S01]  /*1160*/  MUFU.RSQ R0, -QNAN ;  /* 0xffc0000000007908 */ /* 0x000e220000001400 */
[----:B------:R-:W-:Y:S05]  /*1170*/  BRA `(.L_x_19) ;  /* 0x0000000000047947 */ /* 0x000fea0003800000 */
.L_x_11:
[----:B------:R-:W-:-:S07]  /*1180*/  FADD.FTZ R0, R0, R3 ;  /* 0x0000000300007221 */ /* 0x000fce0000010000 */
.L_x_19:
[----:B------:R-:W-:Y:S05]  /*1190*/  BSYNC.RECONVERGENT B1 ;  /* 0x0000000000017941 */ /* 0x000fea0003800200 */
.L_x_9:
[----:B------:R-:W-:-:S04]  /*11a0*/  IMAD.MOV.U32 R3, RZ, RZ, 0x0 ;  /* 0x00000000ff037424 */ /* 0x000fc800078e00ff */
[----:B0-----:R-:W-:Y:S05]  /*11b0*/  RET.REL.NODEC R2 `(_Z12parallel_fncPfii) ;  /* 0xffffffec02907950 */ /* 0x001fea0003c3ffff */
.L_x_20:
[----:B------:R-:W-:-:S00]  /*11c0*/  BRA `(.L_x_20) ;  /* 0xfffffffc00fc7947 */ /* 0x000fc0000383ffff */
[----:B------:R-:W-:-:S00]  /*11d0*/  NOP ;  /* 0x0000000000007918 */ /* 0x000fc00000000000 */
        /* <DEDUP_REMOVED lines=10> */
.L_x_21:


//--------------------- .nv.global.init           --------------------------
	.section	.nv.global.init,"aw",@progbits
	.align	4
.nv.global.init:
	.type		__cudart_i2opi_f,@object
	.size		__cudart_i2opi_f,(.L_0 - __cudart_i2opi_f)
__cudart_i2opi_f:
        /*0000*/ 	.byte	0x41, 0x90, 0x43, 0x3c, 0x99, 0x95, 0x62, 0xdb, 0xc0, 0xdd, 0x34, 0xf5, 0xd1, 0x57, 0x27, 0xfc
        /*0010*/ 	.byte	0x29, 0x15, 0x44, 0x4e, 0x6e, 0x83, 0xf9, 0xa2
.L_0:


//--------------------- .nv.shared.reserved.0     --------------------------
	.section	.nv.shared.reserved.0,"aw",@nobits
	.weak		__nv_reservedSMEM_offset_0_alias
	.size		__nv_reservedSMEM_offset_0_alias, 0, 64
	.other		__nv_reservedSMEM_offset_0_alias,@"STO_CUDA_RESERVED_SHARED STV_DEFAULT"
__nv_reservedSMEM_offset_0_alias:
	.zero		0
	.zero		64


//--------------------- .nv.constant0._Z12parallel_fncPfii --------------------------
	.section	.nv.constant0._Z12parallel_fncPfii,"a",@progbits
	.sectionflags	@""
	.align	4
.nv.constant0._Z12parallel_fncPfii:
	.zero		912


//--------------------- SYMBOLS --------------------------

	.type		.nv.reservedSmem.offset0,@object
	.size		.nv.reservedSmem.offset0,0x4
